//
// Generated by NVIDIA NVVM Compiler
//
// Compiler Build ID: CL-36424714
// Cuda compilation tools, release 13.0, V13.0.88
// Based on NVVM 20.0.0
//

.version 9.0
.target sm_100
.address_size 64

	// .globl	_Z9gpuMatMulPfS_S_i

.visible .entry _Z9gpuMatMulPfS_S_i(
	.param .u64 .ptr .align 1 _Z9gpuMatMulPfS_S_i_param_0,
	.param .u64 .ptr .align 1 _Z9gpuMatMulPfS_S_i_param_1,
	.param .u64 .ptr .align 1 _Z9gpuMatMulPfS_S_i_param_2,
	.param .u32 _Z9gpuMatMulPfS_S_i_param_3
)
{
	.reg .pred 	%p<10>;
	.reg .b32 	%r<81>;
	.reg .b32 	%f<67>;
	.reg .b64 	%rd<48>;

	ld.param.u64 	%rd5, [_Z9gpuMatMulPfS_S_i_param_0];
	ld.param.u64 	%rd6, [_Z9gpuMatMulPfS_S_i_param_1];
	ld.param.u64 	%rd4, [_Z9gpuMatMulPfS_S_i_param_2];
	ld.param.u32 	%r44, [_Z9gpuMatMulPfS_S_i_param_3];
	cvta.to.global.u64 	%rd1, %rd6;
	cvta.to.global.u64 	%rd2, %rd5;
	mov.u32 	%r45, %ctaid.y;
	mov.u32 	%r46, %ntid.y;
	mul.lo.s32 	%r1, %r45, %r46;
	mov.u32 	%r2, %tid.y;
	add.s32 	%r47, %r1, %r2;
	mov.u32 	%r48, %ctaid.x;
	mov.u32 	%r49, %ntid.x;
	mov.u32 	%r50, %tid.x;
	mad.lo.s32 	%r4, %r48, %r49, %r50;
	max.s32 	%r51, %r4, %r47;
	setp.ge.s32 	%p1, %r51, %r44;
	@%p1 bra 	$L__BB0_13;
	mul.lo.s32 	%r5, %r44, %r4;
	and.b32  	%r6, %r44, 7;
	setp.lt.u32 	%p2, %r44, 8;
	mov.f32 	%f66, 0f00000000;
	mov.b32 	%r79, 0;
	@%p2 bra 	$L__BB0_4;
	and.b32  	%r79, %r44, 2147483640;
	neg.s32 	%r77, %r79;
	add.s32 	%r53, %r2, %r44;
	add.s32 	%r76, %r53, %r1;
	shl.b32 	%r10, %r44, 3;
	shl.b32 	%r54, %r44, 1;
	add.s32 	%r75, %r47, %r54;
	mad.lo.s32 	%r74, %r44, 3, %r47;
	shl.b32 	%r55, %r44, 2;
	add.s32 	%r73, %r47, %r55;
	mad.lo.s32 	%r72, %r44, 5, %r47;
	mad.lo.s32 	%r71, %r44, 6, %r47;
	mad.lo.s32 	%r70, %r44, 7, %r47;
	add.s64 	%rd3, %rd2, 16;
	mov.f32 	%f66, 0f00000000;
	mov.u32 	%r68, %r5;
	mov.u32 	%r69, %r47;
$L__BB0_3:
	.pragma "nounroll";
	mul.wide.s32 	%rd7, %r68, 4;
	add.s64 	%rd8, %rd3, %rd7;
	ld.global.f32 	%f16, [%rd8+-16];
	mul.wide.u32 	%rd9, %r69, 4;
	add.s64 	%rd10, %rd1, %rd9;
	ld.global.f32 	%f17, [%rd10];
	fma.rn.f32 	%f18, %f16, %f17, %f66;
	ld.global.f32 	%f19, [%rd8+-12];
	mul.wide.u32 	%rd11, %r76, 4;
	add.s64 	%rd12, %rd1, %rd11;
	ld.global.f32 	%f20, [%rd12];
	fma.rn.f32 	%f21, %f19, %f20, %f18;
	ld.global.f32 	%f22, [%rd8+-8];
	mul.wide.u32 	%rd13, %r75, 4;
	add.s64 	%rd14, %rd1, %rd13;
	ld.global.f32 	%f23, [%rd14];
	fma.rn.f32 	%f24, %f22, %f23, %f21;
	ld.global.f32 	%f25, [%rd8+-4];
	mul.wide.u32 	%rd15, %r74, 4;
	add.s64 	%rd16, %rd1, %rd15;
	ld.global.f32 	%f26, [%rd16];
	fma.rn.f32 	%f27, %f25, %f26, %f24;
	ld.global.f32 	%f28, [%rd8];
	mul.wide.u32 	%rd17, %r73, 4;
	add.s64 	%rd18, %rd1, %rd17;
	ld.global.f32 	%f29, [%rd18];
	fma.rn.f32 	%f30, %f28, %f29, %f27;
	ld.global.f32 	%f31, [%rd8+4];
	mul.wide.u32 	%rd19, %r72, 4;
	add.s64 	%rd20, %rd1, %rd19;
	ld.global.f32 	%f32, [%rd20];
	fma.rn.f32 	%f33, %f31, %f32, %f30;
	ld.global.f32 	%f34, [%rd8+8];
	mul.wide.u32 	%rd21, %r71, 4;
	add.s64 	%rd22, %rd1, %rd21;
	ld.global.f32 	%f35, [%rd22];
	fma.rn.f32 	%f36, %f34, %f35, %f33;
	ld.global.f32 	%f37, [%rd8+12];
	mul.wide.u32 	%rd23, %r70, 4;
	add.s64 	%rd24, %rd1, %rd23;
	ld.global.f32 	%f38, [%rd24];
	fma.rn.f32 	%f66, %f37, %f38, %f36;
	add.s32 	%r77, %r77, 8;
	add.s32 	%r76, %r76, %r10;
	add.s32 	%r75, %r75, %r10;
	add.s32 	%r74, %r74, %r10;
	add.s32 	%r73, %r73, %r10;
	add.s32 	%r72, %r72, %r10;
	add.s32 	%r71, %r71, %r10;
	add.s32 	%r70, %r70, %r10;
	add.s32 	%r69, %r69, %r10;
	add.s32 	%r68, %r68, 8;
	setp.ne.s32 	%p3, %r77, 0;
	@%p3 bra 	$L__BB0_3;
$L__BB0_4:
	setp.eq.s32 	%p4, %r6, 0;
	@%p4 bra 	$L__BB0_12;
	and.b32  	%r38, %r44, 3;
	setp.lt.u32 	%p5, %r6, 4;
	@%p5 bra 	$L__BB0_7;
	add.s32 	%r56, %r79, %r5;
	mul.wide.s32 	%rd25, %r56, 4;
	add.s64 	%rd26, %rd2, %rd25;
	ld.global.f32 	%f40, [%rd26];
	mad.lo.s32 	%r57, %r79, %r44, %r47;
	mul.wide.u32 	%rd27, %r57, 4;
	add.s64 	%rd28, %rd1, %rd27;
	ld.global.f32 	%f41, [%rd28];
	fma.rn.f32 	%f42, %f40, %f41, %f66;
	ld.global.f32 	%f43, [%rd26+4];
	add.s32 	%r58, %r57, %r44;
	mul.wide.u32 	%rd29, %r58, 4;
	add.s64 	%rd30, %rd1, %rd29;
	ld.global.f32 	%f44, [%rd30];
	fma.rn.f32 	%f45, %f43, %f44, %f42;
	ld.global.f32 	%f46, [%rd26+8];
	add.s32 	%r59, %r58, %r44;
	mul.wide.u32 	%rd31, %r59, 4;
	add.s64 	%rd32, %rd1, %rd31;
	ld.global.f32 	%f47, [%rd32];
	fma.rn.f32 	%f48, %f46, %f47, %f45;
	ld.global.f32 	%f49, [%rd26+12];
	add.s32 	%r60, %r59, %r44;
	mul.wide.u32 	%rd33, %r60, 4;
	add.s64 	%rd34, %rd1, %rd33;
	ld.global.f32 	%f50, [%rd34];
	fma.rn.f32 	%f66, %f49, %f50, %f48;
	add.s32 	%r79, %r79, 4;
$L__BB0_7:
	setp.eq.s32 	%p6, %r38, 0;
	@%p6 bra 	$L__BB0_12;
	setp.eq.s32 	%p7, %r38, 1;
	@%p7 bra 	$L__BB0_10;
	add.s32 	%r61, %r79, %r5;
	mul.wide.s32 	%rd35, %r61, 4;
	add.s64 	%rd36, %rd2, %rd35;
	ld.global.f32 	%f52, [%rd36];
	mad.lo.s32 	%r62, %r79, %r44, %r47;
	mul.wide.u32 	%rd37, %r62, 4;
	add.s64 	%rd38, %rd1, %rd37;
	ld.global.f32 	%f53, [%rd38];
	fma.rn.f32 	%f54, %f52, %f53, %f66;
	ld.global.f32 	%f55, [%rd36+4];
	add.s32 	%r63, %r62, %r44;
	mul.wide.u32 	%rd39, %r63, 4;
	add.s64 	%rd40, %rd1, %rd39;
	ld.global.f32 	%f56, [%rd40];
	fma.rn.f32 	%f66, %f55, %f56, %f54;
	add.s32 	%r79, %r79, 2;
$L__BB0_10:
	and.b32  	%r64, %r44, 1;
	setp.eq.b32 	%p8, %r64, 1;
	not.pred 	%p9, %p8;
	@%p9 bra 	$L__BB0_12;
	add.s32 	%r65, %r79, %r5;
	mul.wide.s32 	%rd41, %r65, 4;
	add.s64 	%rd42, %rd2, %rd41;
	ld.global.f32 	%f57, [%rd42];
	mad.lo.s32 	%r66, %r79, %r44, %r47;
	mul.wide.u32 	%rd43, %r66, 4;
	add.s64 	%rd44, %rd1, %rd43;
	ld.global.f32 	%f58, [%rd44];
	fma.rn.f32 	%f66, %f57, %f58, %f66;
$L__BB0_12:
	add.s32 	%r67, %r5, %r47;
	cvta.to.global.u64 	%rd45, %rd4;
	mul.wide.s32 	%rd46, %r67, 4;
	add.s64 	%rd47, %rd45, %rd46;
	st.global.f32 	[%rd47], %f66;
$L__BB0_13:
	ret;

}


// ===== COMPILED SASS (sm_100) =====

	.target	sm_100

	.elftype	@"ET_EXEC"


//--------------------- .note.nv.tkinfo           --------------------------
	.section	.note.nv.tkinfo,"",@"SHT_NOTE"
	.sectionflags	@"SHF_NOTE_NV_TKINFO"
	.tkinfo
        /*0018*/ 	.word	0x00000002
        /*0030*/ 	.string	""
        /*0030*/ 	.string	"ptxas"
        /*0030*/ 	.string	"Cuda compilation tools, release 13.0, V13.0.88"
        /*0030*/ 	.string	"Build cuda_13.0.r13.0/compiler.36424714_0"
        /*0030*/ 	.string	"-arch sm_100 -m 64 "



//--------------------- .note.nv.cuinfo           --------------------------
	.section	.note.nv.cuinfo,"",@"SHT_NOTE"
	.sectionflags	@"SHF_NOTE_NV_CUINFO"
        /*0018*/ 	.short	0x0002
        /*001a*/ 	.short	0x0064
        /*001c*/ 	.short	0x0082
	.zero		2


//--------------------- .nv.info                  --------------------------
	.section	.nv.info,"",@"SHT_CUDA_INFO"
	.align	4


	//----- nvinfo : EIATTR_REGCOUNT
	.align		4
        /*0000*/ 	.byte	0x04, 0x2f
        /*0002*/ 	.short	(.L_1 - .L_0)
	.align		4
.L_0:
        /*0004*/ 	.word	index@(_Z9gpuMatMulPfS_S_i)
        /*0008*/ 	.word	0x00000020


	//----- nvinfo : EIATTR_FRAME_SIZE
	.align		4
.L_1:
        /*000c*/ 	.byte	0x04, 0x11
        /*000e*/ 	.short	(.L_3 - .L_2)
	.align		4
.L_2:
        /*0010*/ 	.word	index@(_Z9gpuMatMulPfS_S_i)
        /*0014*/ 	.word	0x00000000


	//----- nvinfo : EIATTR_MIN_STACK_SIZE
	.align		4
.L_3:
        /*0018*/ 	.byte	0x04, 0x12
        /*001a*/ 	.short	(.L_5 - .L_4)
	.align		4
.L_4:
        /*001c*/ 	.word	index@(_Z9gpuMatMulPfS_S_i)
        /*0020*/ 	.word	0x00000000
.L_5:


//--------------------- .nv.compat                --------------------------
	.section	.nv.compat,"",@"SHT_CUDA_COMPAT_INFO"
	.align	4
        /*0000*/ 	.byte	0x02, 0x09, 0x00, 0x00, 0x02, 0x02, 0x01, 0x00, 0x02, 0x05, 0x05, 0x00, 0x03, 0x07, 0x01, 0x01
        /*0010*/ 	.byte	0x02, 0x03, 0x00, 0x00, 0x02, 0x06, 0x01, 0x00, 0x04, 0x0b, 0x08, 0x00, 0x09, 0x00, 0x00, 0x00
        /*0020*/ 	.byte	0x00, 0x00, 0x00, 0x00


//--------------------- .nv.info._Z9gpuMatMulPfS_S_i --------------------------
	.section	.nv.info._Z9gpuMatMulPfS_S_i,"",@"SHT_CUDA_INFO"
	.sectionflags	@""
	.align	4


	//----- nvinfo : EIATTR_CUDA_API_VERSION
	.align		4
        /*0000*/ 	.byte	0x04, 0x37
        /*0002*/ 	.short	(.L_7 - .L_6)
.L_6:
        /*0004*/ 	.word	0x00000082


	//----- nvinfo : EIATTR_KPARAM_INFO
	.align		4
.L_7:
        /*0008*/ 	.byte	0x04, 0x17
        /*000a*/ 	.short	(.L_9 - .L_8)
.L_8:
        /*000c*/ 	.word	0x00000000
        /*0010*/ 	.short	0x0003
        /*0012*/ 	.short	0x0018
        /*0014*/ 	.byte	0x00, 0xf0, 0x11, 0x00


	//----- nvinfo : EIATTR_KPARAM_INFO
	.align		4
.L_9:
        /*0018*/ 	.byte	0x04, 0x17
        /*001a*/ 	.short	(.L_11 - .L_10)
.L_10:
        /*001c*/ 	.word	0x00000000
        /*0020*/ 	.short	0x0002
        /*0022*/ 	.short	0x0010
        /*0024*/ 	.byte	0x00, 0xf5, 0x21, 0x00


	//----- nvinfo : EIATTR_KPARAM_INFO
	.align		4
.L_11:
        /*0028*/ 	.byte	0x04, 0x17
        /*002a*/ 	.short	(.L_13 - .L_12)
.L_12:
        /*002c*/ 	.word	0x00000000
        /*0030*/ 	.short	0x0001
        /*0032*/ 	.short	0x0008
        /*0034*/ 	.byte	0x00, 0xf5, 0x21, 0x00


	//----- nvinfo : EIATTR_KPARAM_INFO
	.align		4
.L_13:
        /*0038*/ 	.byte	0x04, 0x17
        /*003a*/ 	.short	(.L_15 - .L_14)
.L_14:
        /*003c*/ 	.word	0x00000000
        /*0040*/ 	.short	0x0000
        /*0042*/ 	.short	0x0000
        /*0044*/ 	.byte	0x00, 0xf5, 0x21, 0x00


	//----- nvinfo : EIATTR_SPARSE_MMA_MASK
	.align		4
.L_15:
        /*0048*/ 	.byte	0x03, 0x50
        /*004a*/ 	.short	0x0000


	//----- nvinfo : EIATTR_MAXREG_COUNT
	.align		4
        /*004c*/ 	.byte	0x03, 0x1b
        /*004e*/ 	.short	0x00ff


	//----- nvinfo : EIATTR_MERCURY_ISA_VERSION
	.align		4
        /*0050*/ 	.byte	0x03, 0x5f
        /*0052*/ 	.short	0x0101


	//----- nvinfo : EIATTR_VRC_CTA_INIT_COUNT
	.align		4
        /*0054*/ 	.byte	0x02, 0x4a
	.zero		1
	.zero		1


	//----- nvinfo : EIATTR_EXIT_INSTR_OFFSETS
	.align		4
        /*0058*/ 	.byte	0x04, 0x1c
        /*005a*/ 	.short	(.L_17 - .L_16)


	//   ....[0]....
.L_16:
        /*005c*/ 	.word	0x000000d0


	//   ....[1]....
        /*0060*/ 	.word	0x00000930


	//----- nvinfo : EIATTR_CBANK_PARAM_SIZE
	.align		4
.L_17:
        /*0064*/ 	.byte	0x03, 0x19
        /*0066*/ 	.short	0x001c


	//----- nvinfo : EIATTR_PARAM_CBANK
	.align		4
        /*0068*/ 	.byte	0x04, 0x0a
        /*006a*/ 	.short	(.L_19 - .L_18)
	.align		4
.L_18:
        /*006c*/ 	.word	index@(.nv.constant0._Z9gpuMatMulPfS_S_i)
        /*0070*/ 	.short	0x0380
        /*0072*/ 	.short	0x001c


	//----- nvinfo : EIATTR_SW_WAR
	.align		4
.L_19:
        /*0074*/ 	.byte	0x04, 0x36
        /*0076*/ 	.short	(.L_21 - .L_20)
.L_20:
        /*0078*/ 	.word	0x00000008
.L_21:


//--------------------- .nv.callgraph             --------------------------
	.section	.nv.callgraph,"",@"SHT_CUDA_CALLGRAPH"
	.align	4
	.sectionentsize	8
	.align		4
        /*0000*/ 	.word	0x00000000
	.align		4
        /*0004*/ 	.word	0xffffffff
	.align		4
        /*0008*/ 	.word	0x00000000
	.align		4
        /*000c*/ 	.word	0xfffffffe
	.align		4
        /*0010*/ 	.word	0x00000000
	.align		4
        /*0014*/ 	.word	0xfffffffd
	.align		4
        /*0018*/ 	.word	0x00000000
	.align		4
        /*001c*/ 	.word	0xfffffffc


//--------------------- .text._Z9gpuMatMulPfS_S_i --------------------------
	.section	.text._Z9gpuMatMulPfS_S_i,"ax",@progbits
	.align	128
        .global         _Z9gpuMatMulPfS_S_i
        .type           _Z9gpuMatMulPfS_S_i,@function
        .size           _Z9gpuMatMulPfS_S_i,(.L_x_5 - _Z9gpuMatMulPfS_S_i)
        .other          _Z9gpuMatMulPfS_S_i,@"STO_CUDA_ENTRY STV_DEFAULT"
_Z9gpuMatMulPfS_S_i:
.text._Z9gpuMatMulPfS_S_i:
[----:B------:R-:W-:Y:S01]  /*0000*/  LDC R1, c[0x0][0x37c] ;  /* 0x0000df00ff017b82 */ /* 0x000fe20000000800 */
[----:B------:R-:W0:Y:S07]  /*0010*/  S2R R3, SR_TID.X ;  /* 0x0000000000037919 */ /* 0x000e2e0000002100 */
[----:B------:R-:W1:Y:S01]  /*0020*/  S2UR UR4, SR_CTAID.Y ;  /* 0x00000000000479c3 */ /* 0x000e620000002600 */
[----:B------:R-:W1:Y:S01]  /*0030*/  LDCU UR5, c[0x0][0x364] ;  /* 0x00006c80ff0577ac */ /* 0x000e620008000800 */
[----:B------:R-:W2:Y:S06]  /*0040*/  S2R R9, SR_TID.Y ;  /* 0x0000000000097919 */ /* 0x000eac0000002200 */
[----:B------:R-:W0:Y:S08]  /*0050*/  S2UR UR6, SR_CTAID.X ;  /* 0x00000000000679c3 */ /* 0x000e300000002500 */
[----:B------:R-:W0:Y:S08]  /*0060*/  LDC R4, c[0x0][0x360] ;  /* 0x0000d800ff047b82 */ /* 0x000e300000000800 */
[----:B------:R-:W3:Y:S01]  /*0070*/  LDC R0, c[0x0][0x398] ;  /* 0x0000e600ff007b82 */ /* 0x000ee20000000800 */
[----:B-1----:R-:W-:Y:S01]  /*0080*/  UIMAD UR4, UR4, UR5, URZ ;  /* 0x00000005040472a4 */ /* 0x002fe2000f8e02ff */
[----:B0-----:R-:W-:-:S05]  /*0090*/  IMAD R4, R4, UR6, R3 ;  /* 0x0000000604047c24 */ /* 0x001fca000f8e0203 */
[----:B--2---:R-:W-:-:S04]  /*00a0*/  IADD3 R3, PT, PT, R9, UR4, RZ ;  /* 0x0000000409037c10 */ /* 0x004fc8000fffe0ff */
[----:B------:R-:W-:-:S04]  /*00b0*/  VIMNMX R5, PT, PT, R3, R4, !PT ;  /* 0x0000000403057248 */ /* 0x000fc80007fe0100 */
[----:B---3--:R-:W-:-:S13]  /*00c0*/  ISETP.GE.AND P0, PT, R5, R0, PT ;  /* 0x000000000500720c */ /* 0x008fda0003f06270 */
[----:B------:R-:W-:Y:S05]  /*00d0*/  @P0 EXIT ;  /* 0x000000000000094d */ /* 0x000fea0003800000 */
[C---:B------:R-:W-:Y:S01]  /*00e0*/  ISETP.GE.U32.AND P1, PT, R0.reuse, 0x8, PT ;  /* 0x000000080000780c */ /* 0x040fe20003f26070 */
[----:B------:R-:W0:Y:S01]  /*00f0*/  LDCU.64 UR8, c[0x0][0x358] ;  /* 0x00006b00ff0877ac */ /* 0x000e220008000a00 */
[----:B------:R-:W-:Y:S01]  /*0100*/  LOP3.LUT R2, R0, 0x7, RZ, 0xc0, !PT ;  /* 0x0000000700027812 */ /* 0x000fe200078ec0ff */
[----:B------:R-:W-:Y:S02]  /*0110*/  HFMA2 R10, -RZ, RZ, 0, 0 ;  /* 0x00000000ff0a7431 */ /* 0x000fe400000001ff */
[----:B------:R-:W-:Y:S01]  /*0120*/  IMAD R4, R4, R0, RZ ;  /* 0x0000000004047224 */ /* 0x000fe200078e02ff */
[----:B------:R-:W-:Y:S02]  /*0130*/  MOV R7, RZ ;  /* 0x000000ff00077202 */ /* 0x000fe40000000f00 */
[----:B------:R-:W-:-:S05]  /*0140*/  ISETP.NE.AND P0, PT, R2, RZ, PT ;  /* 0x000000ff0200720c */ /* 0x000fca0003f05270 */
[----:B------:R-:W-:Y:S08]  /*0150*/  @!P1 BRA `(.L_x_0) ;  /* 0x0000000000fc9947 */ /* 0x000ff00003800000 */
[----:B------:R-:W1:Y:S01]  /*0160*/  LDCU.64 UR6, c[0x0][0x380] ;  /* 0x00007000ff0677ac */ /* 0x000e620008000a00 */
[C---:B------:R-:W-:Y:S01]  /*0170*/  LOP3.LUT R7, R0.reuse, 0x7ffffff8, RZ, 0xc0, !PT ;  /* 0x7ffffff800077812 */ /* 0x040fe200078ec0ff */
[C-C-:B------:R-:W-:Y:S01]  /*0180*/  IMAD R11, R0.reuse, 0x3, R3.reuse ;  /* 0x00000003000b7824 */ /* 0x140fe200078e0203 */
[CC--:B------:R-:W-:Y:S01]  /*0190*/  LEA R5, R0.reuse, R3.reuse, 0x1 ;  /* 0x0000000300057211 */ /* 0x0c0fe200078e08ff */
[C-C-:B------:R-:W-:Y:S01]  /*01a0*/  IMAD R15, R0.reuse, 0x5, R3.reuse ;  /* 0x00000005000f7824 */ /* 0x140fe200078e0203 */
[CC--:B------:R-:W-:Y:S01]  /*01b0*/  LEA R13, R0.reuse, R3.reuse, 0x2 ;  /* 0x00000003000d7211 */ /* 0x0c0fe200078e10ff */
[C-C-:B------:R-:W-:Y:S01]  /*01c0*/  IMAD R17, R0.reuse, 0x6, R3.reuse ;  /* 0x0000000600117824 */ /* 0x140fe200078e0203 */
[----:B------:R-:W-:Y:S01]  /*01d0*/  MOV R10, RZ ;  /* 0x000000ff000a7202 */ /* 0x000fe20000000f00 */
[----:B------:R-:W-:Y:S01]  /*01e0*/  IMAD R25, R0, 0x7, R3 ;  /* 0x0000000700197824 */ /* 0x000fe200078e0203 */
[----:B------:R-:W-:Y:S02]  /*01f0*/  MOV R8, R4 ;  /* 0x0000000400087202 */ /* 0x000fe40000000f00 */
[----:B------:R-:W-:-:S02]  /*0200*/  MOV R29, R3 ;  /* 0x00000003001d7202 */ /* 0x000fc40000000f00 */
[----:B------:R-:W-:Y:S02]  /*0210*/  IADD3 R6, PT, PT, -R7, RZ, RZ ;  /* 0x000000ff07067210 */ /* 0x000fe40007ffe1ff */
[----:B------:R-:W-:Y:S01]  /*0220*/  IADD3 R9, PT, PT, R0, UR4, R9 ;  /* 0x0000000400097c10 */ /* 0x000fe2000fffe009 */
[----:B-1----:R-:W-:-:S04]  /*0230*/  UIADD3 UR5, UP0, UPT, UR6, 0x10, URZ ;  /* 0x0000001006057890 */ /* 0x002fc8000ff1e0ff */
[----:B------:R-:W-:-:S12]  /*0240*/  UIADD3.X UR4, UPT, UPT, URZ, UR7, URZ, UP0, !UPT ;  /* 0x00000007ff047290 */ /* 0x000fd800087fe4ff */
.L_x_1:
[----:B------:R-:W1:Y:S01]  /*0250*/  LDC.64 R18, c[0x0][0x388] ;  /* 0x0000e200ff127b82 */ /* 0x000e620000000a00 */
[----:B------:R-:W-:Y:S02]  /*0260*/  MOV R20, UR5 ;  /* 0x0000000500147c02 */ /* 0x000fe40008000f00 */
[----:B------:R-:W-:-:S03]  /*0270*/  MOV R21, UR4 ;  /* 0x0000000400157c02 */ /* 0x000fc60008000f00 */
[----:B------:R-:W-:-:S05]  /*0280*/  IMAD.WIDE R20, R8, 0x4, R20 ;  /* 0x0000000408147825 */ /* 0x000fca00078e0214 */
[----:B0-----:R-:W2:Y:S04]  /*0290*/  LDG.E R12, desc[UR8][R20.64+-0x10] ;  /* 0xfffff008140c7981 */ /* 0x001ea8000c1e1900 */
[----:B------:R-:W3:Y:S04]  /*02a0*/  LDG.E R14, desc[UR8][R20.64+-0xc] ;  /* 0xfffff408140e7981 */ /* 0x000ee8000c1e1900 */
[----:B------:R-:W4:Y:S01]  /*02b0*/  LDG.E R28, desc[UR8][R20.64+-0x8] ;  /* 0xfffff808141c7981 */ /* 0x000f22000c1e1900 */
[----:B-1----:R-:W-:-:S03]  /*02c0*/  IMAD.WIDE.U32 R22, R29, 0x4, R18 ;  /* 0x000000041d167825 */ /* 0x002fc600078e0012 */
[----:B------:R-:W5:Y:S04]  /*02d0*/  LDG.E R16, desc[UR8][R20.64+-0x4] ;  /* 0xfffffc0814107981 */ /* 0x000f68000c1e1900 */
[----:B------:R-:W2:Y:S01]  /*02e0*/  LDG.E R23, desc[UR8][R22.64] ;  /* 0x0000000816177981 */ /* 0x000ea2000c1e1900 */
[----:B------:R-:W-:-:S04]  /*02f0*/  IMAD.WIDE.U32 R26, R9, 0x4, R18 ;  /* 0x00000004091a7825 */ /* 0x000fc800078e0012 */
[----:B--2---:R-:W-:Y:S01]  /*0300*/  FFMA R10, R12, R23, R10 ;  /* 0x000000170c0a7223 */ /* 0x004fe2000000000a */
[--C-:B------:R-:W-:Y:S01]  /*0310*/  IMAD.WIDE.U32 R22, R5, 0x4, R18.reuse ;  /* 0x0000000405167825 */ /* 0x100fe200078e0012 */
[----:B------:R0:W3:Y:S05]  /*0320*/  LDG.E R12, desc[UR8][R26.64] ;  /* 0x000000081a0c7981 */ /* 0x0000ea000c1e1900 */
[----:B------:R-:W4:Y:S01]  /*0330*/  LDG.E R23, desc[UR8][R22.64] ;  /* 0x0000000816177981 */ /* 0x000f22000c1e1900 */
[----:B0-----:R-:W-:-:S05]  /*0340*/  IMAD.WIDE.U32 R26, R11, 0x4, R18 ;  /* 0x000000040b1a7825 */ /* 0x001fca00078e0012 */
[----:B------:R0:W5:Y:S02]  /*0350*/  LDG.E R24, desc[UR8][R26.64] ;  /* 0x000000081a187981 */ /* 0x000164000c1e1900 */
[----:B0-----:R-:W-:-:S04]  /*0360*/  IMAD.WIDE.U32 R26, R13, 0x4, R18 ;  /* 0x000000040d1a7825 */ /* 0x001fc800078e0012 */
[----:B---3--:R-:W-:Y:S02]  /*0370*/  FFMA R10, R14, R12, R10 ;  /* 0x0000000c0e0a7223 */ /* 0x008fe4000000000a */
[----:B------:R-:W2:Y:S02]  /*0380*/  LDG.E R14, desc[UR8][R20.64+0x4] ;  /* 0x00000408140e7981 */ /* 0x000ea4000c1e1900 */
[----:B----4-:R-:W-:Y:S01]  /*0390*/  FFMA R10, R28, R23, R10 ;  /* 0x000000171c0a7223 */ /* 0x010fe2000000000a */
[----:B------:R-:W-:Y:S01]  /*03a0*/  IMAD.WIDE.U32 R22, R15, 0x4, R18 ;  /* 0x000000040f167825 */ /* 0x000fe200078e0012 */
[----:B------:R-:W3:Y:S04]  /*03b0*/  LDG.E R12, desc[UR8][R20.64+0x8] ;  /* 0x00000808140c7981 */ /* 0x000ee8000c1e1900 */
[----:B------:R-:W4:Y:S01]  /*03c0*/  LDG.E R28, desc[UR8][R20.64+0xc] ;  /* 0x00000c08141c7981 */ /* 0x000f22000c1e1900 */
[----:B-----5:R-:W-:-:S03]  /*03d0*/  FFMA R10, R16, R24, R10 ;  /* 0x00000018100a7223 */ /* 0x020fc6000000000a */
[----:B------:R-:W2:Y:S04]  /*03e0*/  LDG.E R23, desc[UR8][R22.64] ;  /* 0x0000000816177981 */ /* 0x000ea8000c1e1900 */
[----:B------:R0:W5:Y:S04]  /*03f0*/  LDG.E R24, desc[UR8][R26.64] ;  /* 0x000000081a187981 */ /* 0x000168000c1e1900 */
[----:B------:R-:W5:Y:S01]  /*0400*/  LDG.E R16, desc[UR8][R20.64] ;  /* 0x0000000814107981 */ /* 0x000f62000c1e1900 */
[----:B0-----:R-:W-:-:S04]  /*0410*/  IMAD.WIDE.U32 R26, R17, 0x4, R18 ;  /* 0x00000004111a7825 */ /* 0x001fc800078e0012 */
[----:B------:R-:W-:Y:S02]  /*0420*/  IMAD.WIDE.U32 R18, R25, 0x4, R18 ;  /* 0x0000000419127825 */ /* 0x000fe400078e0012 */
[----:B------:R-:W3:Y:S04]  /*0430*/  LDG.E R27, desc[UR8][R26.64] ;  /* 0x000000081a1b7981 */ /* 0x000ee8000c1e1900 */
[----:B------:R-:W4:Y:S01]  /*0440*/  LDG.E R19, desc[UR8][R18.64] ;  /* 0x0000000812137981 */ /* 0x000f22000c1e1900 */
[----:B------:R-:W-:-:S04]  /*0450*/  IADD3 R6, PT, PT, R6, 0x8, RZ ;  /* 0x0000000806067810 */ /* 0x000fc80007ffe0ff */
[----:B------:R-:W-:Y:S02]  /*0460*/  ISETP.NE.AND P1, PT, R6, RZ, PT ;  /* 0x000000ff0600720c */ /* 0x000fe40003f25270 */
[C---:B------:R-:W-:Y:S02]  /*0470*/  LEA R9, R0.reuse, R9, 0x3 ;  /* 0x0000000900097211 */ /* 0x040fe400078e18ff */
[C---:B------:R-:W-:Y:S02]  /*0480*/  LEA R5, R0.reuse, R5, 0x3 ;  /* 0x0000000500057211 */ /* 0x040fe400078e18ff */
[C---:B------:R-:W-:Y:S02]  /*0490*/  LEA R11, R0.reuse, R11, 0x3 ;  /* 0x0000000b000b7211 */ /* 0x040fe400078e18ff */
[C---:B------:R-:W-:Y:S02]  /*04a0*/  LEA R13, R0.reuse, R13, 0x3 ;  /* 0x0000000d000d7211 */ /* 0x040fe400078e18ff */
[----:B------:R-:W-:-:S02]  /*04b0*/  LEA R15, R0, R15, 0x3 ;  /* 0x0000000f000f7211 */ /* 0x000fc400078e18ff */
[C---:B------:R-:W-:Y:S02]  /*04c0*/  LEA R17, R0.reuse, R17, 0x3 ;  /* 0x0000001100117211 */ /* 0x040fe400078e18ff */
[C---:B------:R-:W-:Y:S02]  /*04d0*/  LEA R25, R0.reuse, R25, 0x3 ;  /* 0x0000001900197211 */ /* 0x040fe400078e18ff */
[----:B------:R-:W-:Y:S02]  /*04e0*/  LEA R29, R0, R29, 0x3 ;  /* 0x0000001d001d7211 */ /* 0x000fe400078e18ff */
[----:B------:R-:W-:Y:S01]  /*04f0*/  IADD3 R8, PT, PT, R8, 0x8, RZ ;  /* 0x0000000808087810 */ /* 0x000fe20007ffe0ff */
[----:B-----5:R-:W-:-:S04]  /*0500*/  FFMA R10, R16, R24, R10 ;  /* 0x00000018100a7223 */ /* 0x020fc8000000000a */
[----:B--2---:R-:W-:-:S04]  /*0510*/  FFMA R10, R14, R23, R10 ;  /* 0x000000170e0a7223 */ /* 0x004fc8000000000a */
[----:B---3--:R-:W-:-:S04]  /*0520*/  FFMA R10, R12, R27, R10 ;  /* 0x0000001b0c0a7223 */ /* 0x008fc8000000000a */
[----:B----4-:R-:W-:Y:S01]  /*0530*/  FFMA R10, R28, R19, R10 ;  /* 0x000000131c0a7223 */ /* 0x010fe2000000000a */
[----:B------:R-:W-:Y:S06]  /*0540*/  @P1 BRA `(.L_x_1) ;  /* 0xfffffffc00401947 */ /* 0x000fec000383ffff */
.L_x_0:
[----:B------:R-:W-:Y:S05]  /*0550*/  @!P0 BRA `(.L_x_2) ;  /* 0x0000000000e48947 */ /* 0x000fea0003800000 */
[----:B------:R-:W-:Y:S02]  /*0560*/  ISETP.GE.U32.AND P0, PT, R2, 0x4, PT ;  /* 0x000000040200780c */ /* 0x000fe40003f06070 */
[----:B------:R-:W-:-:S04]  /*0570*/  LOP3.LUT R6, R0, 0x3, RZ, 0xc0, !PT ;  /* 0x0000000300067812 */ /* 0x000fc800078ec0ff */
[----:B------:R-:W-:-:S07]  /*0580*/  ISETP.NE.AND P1, PT, R6, RZ, PT ;  /* 0x000000ff0600720c */ /* 0x000fce0003f25270 */
[----:B------:R-:W-:Y:S06]  /*0590*/  @!P0 BRA `(.L_x_3) ;  /* 0x0000000000648947 */ /* 0x000fec0003800000 */
[----:B------:R-:W1:Y:S01]  /*05a0*/  LDC.64 R8, c[0x0][0x388] ;  /* 0x0000e200ff087b82 */ /* 0x000e620000000a00 */
[----:B------:R-:W-:Y:S01]  /*05b0*/  IMAD R19, R7, R0, R3 ;  /* 0x0000000007137224 */ /* 0x000fe200078e0203 */
[----:B------:R-:W-:-:S04]  /*05c0*/  IADD3 R5, PT, PT, R4, R7, RZ ;  /* 0x0000000704057210 */ /* 0x000fc80007ffe0ff */
[-C--:B------:R-:W-:Y:S02]  /*05d0*/  IADD3 R17, PT, PT, R19, R0.reuse, RZ ;  /* 0x0000000013117210 */ /* 0x080fe40007ffe0ff */
[----:B------:R-:W2:Y:S02]  /*05e0*/  LDC.64 R12, c[0x0][0x380] ;  /* 0x0000e000ff0c7b82 */ /* 0x000ea40000000a00 */
[----:B------:R-:W-:Y:S01]  /*05f0*/  IADD3 R11, PT, PT, R17, R0, RZ ;  /* 0x00000000110b7210 */ /* 0x000fe20007ffe0ff */
[----:B-1----:R-:W-:-:S04]  /*0600*/  IMAD.WIDE.U32 R18, R19, 0x4, R8 ;  /* 0x0000000413127825 */ /* 0x002fc800078e0008 */
[----:B------:R-:W-:Y:S02]  /*0610*/  IMAD.WIDE.U32 R16, R17, 0x4, R8 ;  /* 0x0000000411107825 */ /* 0x000fe400078e0008 */
[----:B0-----:R-:W3:Y:S02]  /*0620*/  LDG.E R18, desc[UR8][R18.64] ;  /* 0x0000000812127981 */ /* 0x001ee4000c1e1900 */
[----:B--2---:R-:W-:Y:S02]  /*0630*/  IMAD.WIDE R12, R5, 0x4, R12 ;  /* 0x00000004050c7825 */ /* 0x004fe400078e020c */
[----:B------:R-:W2:Y:S02]  /*0640*/  LDG.E R16, desc[UR8][R16.64] ;  /* 0x0000000810107981 */ /* 0x000ea4000c1e1900 */
[C-C-:B------:R-:W-:Y:S01]  /*0650*/  IMAD.WIDE.U32 R14, R11.reuse, 0x4, R8.reuse ;  /* 0x000000040b0e7825 */ /* 0x140fe200078e0008 */
[----:B------:R-:W-:Y:S01]  /*0660*/  IADD3 R11, PT, PT, R11, R0, RZ ;  /* 0x000000000b0b7210 */ /* 0x000fe20007ffe0ff */
[----:B------:R-:W3:Y:S04]  /*0670*/  LDG.E R5, desc[UR8][R12.64] ;  /* 0x000000080c057981 */ /* 0x000ee8000c1e1900 */
[----:B------:R-:W2:Y:S01]  /*0680*/  LDG.E R2, desc[UR8][R12.64+0x4] ;  /* 0x000004080c027981 */ /* 0x000ea2000c1e1900 */
[----:B------:R-:W-:-:S03]  /*0690*/  IMAD.WIDE.U32 R8, R11, 0x4, R8 ;  /* 0x000000040b087825 */ /* 0x000fc600078e0008 */
[----:B------:R-:W4:Y:S04]  /*06a0*/  LDG.E R14, desc[UR8][R14.64] ;  /* 0x000000080e0e7981 */ /* 0x000f28000c1e1900 */
[----:B------:R-:W4:Y:S04]  /*06b0*/  LDG.E R11, desc[UR8][R12.64+0x8] ;  /* 0x000008080c0b7981 */ /* 0x000f28000c1e1900 */
[----:B------:R-:W5:Y:S04]  /*06c0*/  LDG.E R21, desc[UR8][R12.64+0xc] ;  /* 0x00000c080c157981 */ /* 0x000f68000c1e1900 */
[----:B------:R-:W5:Y:S01]  /*06d0*/  LDG.E R8, desc[UR8][R8.64] ;  /* 0x0000000808087981 */ /* 0x000f62000c1e1900 */
[----:B------:R-:W-:Y:S01]  /*06e0*/  IADD3 R7, PT, PT, R7, 0x4, RZ ;  /* 0x0000000407077810 */ /* 0x000fe20007ffe0ff */
[----:B---3--:R-:W-:-:S04]  /*06f0*/  FFMA R5, R5, R18, R10 ;  /* 0x0000001205057223 */ /* 0x008fc8000000000a */
[----:B--2---:R-:W-:-:S04]  /*0700*/  FFMA R2, R2, R16, R5 ;  /* 0x0000001002027223 */ /* 0x004fc80000000005 */
[----:B----4-:R-:W-:-:S04]  /*0710*/  FFMA R2, R11, R14, R2 ;  /* 0x0000000e0b027223 */ /* 0x010fc80000000002 */
[----:B-----5:R-:W-:-:S07]  /*0720*/  FFMA R10, R21, R8, R2 ;  /* 0x00000008150a7223 */ /* 0x020fce0000000002 */
.L_x_3:
[----:B------:R-:W-:Y:S05]  /*0730*/  @!P1 BRA `(.L_x_2) ;  /* 0x00000000006c9947 */ /* 0x000fea0003800000 */
[----:B------:R-:W1:Y:S01]  /*0740*/  LDC.64 R18, c[0x0][0x388] ;  /* 0x0000e200ff127b82 */ /* 0x000e620000000a00 */
[----:B------:R-:W-:Y:S02]  /*0750*/  ISETP.NE.AND P0, PT, R6, 0x1, PT ;  /* 0x000000010600780c */ /* 0x000fe40003f05270 */
[----:B------:R-:W-:-:S04]  /*0760*/  LOP3.LUT R2, R0, 0x1, RZ, 0xc0, !PT ;  /* 0x0000000100027812 */ /* 0x000fc800078ec0ff */
[----:B------:R-:W-:Y:S01]  /*0770*/  ISETP.NE.U32.AND P1, PT, R2, 0x1, PT ;  /* 0x000000010200780c */ /* 0x000fe20003f25070 */
[----:B------:R-:W2:Y:S06]  /*0780*/  LDC.64 R8, c[0x0][0x380] ;  /* 0x0000e000ff087b82 */ /* 0x000eac0000000a00 */
[C---:B------:R-:W-:Y:S01]  /*0790*/  @P0 IMAD R17, R7.reuse, R0, R3 ;  /* 0x0000000007110224 */ /* 0x040fe200078e0203 */
[----:B------:R-:W-:Y:S01]  /*07a0*/  @P0 IADD3 R5, PT, PT, R4, R7, RZ ;  /* 0x0000000704050210 */ /* 0x000fe20007ffe0ff */
[----:B------:R-:W3:Y:S01]  /*07b0*/  LDC.64 R14, c[0x0][0x380] ;  /* 0x0000e000ff0e7b82 */ /* 0x000ee20000000a00 */
[----:B------:R-:W-:-:S02]  /*07c0*/  @P0 IADD3 R7, PT, PT, R7, 0x2, RZ ;  /* 0x0000000207070810 */ /* 0x000fc40007ffe0ff */
[----:B------:R-:W-:-:S05]  /*07d0*/  @P0 IADD3 R11, PT, PT, R17, R0, RZ ;  /* 0x00000000110b0210 */ /* 0x000fca0007ffe0ff */
[----:B------:R-:W4:Y:S01]  /*07e0*/  LDC.64 R12, c[0x0][0x388] ;  /* 0x0000e200ff0c7b82 */ /* 0x000f220000000a00 */
[----:B-1----:R-:W-:-:S04]  /*07f0*/  @P0 IMAD.WIDE.U32 R16, R17, 0x4, R18 ;  /* 0x0000000411100825 */ /* 0x002fc800078e0012 */
[----:B------:R-:W-:Y:S02]  /*0800*/  @P0 IMAD.WIDE.U32 R18, R11, 0x4, R18 ;  /* 0x000000040b120825 */ /* 0x000fe400078e0012 */
[----:B0-----:R-:W5:Y:S02]  /*0810*/  @P0 LDG.E R16, desc[UR8][R16.64] ;  /* 0x0000000810100981 */ /* 0x001f64000c1e1900 */
[----:B--2---:R-:W-:Y:S01]  /*0820*/  @P0 IMAD.WIDE R8, R5, 0x4, R8 ;  /* 0x0000000405080825 */ /* 0x004fe200078e0208 */
[----:B------:R-:W-:Y:S01]  /*0830*/  @!P1 IADD3 R5, PT, PT, R4, R7, RZ ;  /* 0x0000000704059210 */ /* 0x000fe20007ffe0ff */
[----:B------:R-:W2:Y:S02]  /*0840*/  @P0 LDG.E R18, desc[UR8][R18.64] ;  /* 0x0000000812120981 */ /* 0x000ea4000c1e1900 */
[----:B------:R-:W-:Y:S02]  /*0850*/  @!P1 IMAD R7, R7, R0, R3 ;  /* 0x0000000007079224 */ /* 0x000fe400078e0203 */
[----:B------:R-:W5:Y:S01]  /*0860*/  @P0 LDG.E R11, desc[UR8][R8.64] ;  /* 0x00000008080b0981 */ /* 0x000f62000c1e1900 */
[----:B---3--:R-:W-:-:S03]  /*0870*/  @!P1 IMAD.WIDE R14, R5, 0x4, R14 ;  /* 0x00000004050e9825 */ /* 0x008fc600078e020e */
[----:B------:R-:W2:Y:S04]  /*0880*/  @P0 LDG.E R0, desc[UR8][R8.64+0x4] ;  /* 0x0000040808000981 */ /* 0x000ea8000c1e1900 */
[----:B------:R-:W3:Y:S01]  /*0890*/  @!P1 LDG.E R15, desc[UR8][R14.64] ;  /* 0x000000080e0f9981 */ /* 0x000ee2000c1e1900 */
[----:B----4-:R-:W-:-:S06]  /*08a0*/  @!P1 IMAD.WIDE.U32 R12, R7, 0x4, R12 ;  /* 0x00000004070c9825 */ /* 0x010fcc00078e000c */
[----:B------:R-:W3:Y:S01]  /*08b0*/  @!P1 LDG.E R12, desc[UR8][R12.64] ;  /* 0x000000080c0c9981 */ /* 0x000ee2000c1e1900 */
[----:B-----5:R-:W-:-:S04]  /*08c0*/  @P0 FFMA R11, R11, R16, R10 ;  /* 0x000000100b0b0223 */ /* 0x020fc8000000000a */
[----:B--2---:R-:W-:-:S04]  /*08d0*/  @P0 FFMA R10, R0, R18, R11 ;  /* 0x00000012000a0223 */ /* 0x004fc8000000000b */
[----:B---3--:R-:W-:-:S07]  /*08e0*/  @!P1 FFMA R10, R15, R12, R10 ;  /* 0x0000000c0f0a9223 */ /* 0x008fce000000000a */
.L_x_2:
[----:B------:R-:W1:Y:S01]  /*08f0*/  LDC.64 R6, c[0x0][0x390] ;  /* 0x0000e400ff067b82 */ /* 0x000e620000000a00 */
[----:B------:R-:W-:-:S05]  /*0900*/  IADD3 R3, PT, PT, R3, R4, RZ ;  /* 0x0000000403037210 */ /* 0x000fca0007ffe0ff */
[----:B-1----:R-:W-:-:S05]  /*0910*/  IMAD.WIDE R2, R3, 0x4, R6 ;  /* 0x0000000403027825 */ /* 0x002fca00078e0206 */
[----:B0-----:R-:W-:Y:S01]  /*0920*/  STG.E desc[UR8][R2.64], R10 ;  /* 0x0000000a02007986 */ /* 0x001fe2000c101908 */
[----:B------:R-:W-:Y:S05]  /*0930*/  EXIT ;  /* 0x000000000000794d */ /* 0x000fea0003800000 */
.L_x_4:
[----:B------:R-:W-:-:S00]  /*0940*/  BRA `(.L_x_4) ;  /* 0xfffffffc00fc7947 */ /* 0x000fc0000383ffff */
[----:B------:R-:W-:-:S00]  /*0950*/  NOP ;  /* 0x0000000000007918 */ /* 0x000fc00000000000 */
        /* <DEDUP_REMOVED lines=10> */
.L_x_5:


//--------------------- .nv.shared.reserved.0     --------------------------
	.section	.nv.shared.reserved.0,"aw",@nobits
	.weak		__nv_reservedSMEM_offset_0_alias
	.size		__nv_reservedSMEM_offset_0_alias, 0, 64
	.other		__nv_reservedSMEM_offset_0_alias,@"STO_CUDA_RESERVED_SHARED STV_DEFAULT"
__nv_reservedSMEM_offset_0_alias:
	.zero		0
	.zero		64


//--------------------- .nv.constant0._Z9gpuMatMulPfS_S_i --------------------------
	.section	.nv.constant0._Z9gpuMatMulPfS_S_i,"a",@progbits
	.sectionflags	@""
	.align	4
.nv.constant0._Z9gpuMatMulPfS_S_i:
	.zero		924


//--------------------- SYMBOLS --------------------------

	.type		.nv.reservedSmem.offset0,@object
	.size		.nv.reservedSmem.offset0,0x4
